	.headerflags	@"EF_CUDA_TEXMODE_UNIFIED EF_CUDA_64BIT_ADDRESS EF_CUDA_ACCELERATORS EF_CUDA_SM90 EF_CUDA_VIRTUAL_SM(EF_CUDA_SM90)"
	.elftype	@"ET_EXEC"


//--------------------- .nv.info                  --------------------------
	.section	.nv.info,"",@"SHT_CUDA_INFO"
	.align	4


	//----- nvinfo : EIATTR_REGCOUNT
	.align		4
        /*0000*/ 	.byte	0x04, 0x2f
        /*0002*/ 	.short	(.L_1 - .L_0)
	.align		4
.L_0:
        /*0004*/ 	.word	index@(triton_poi_fused_max_pool2d_with_indices_1)
        /*0008*/ 	.word	0x0000001d


	//----- nvinfo : EIATTR_MIN_STACK_SIZE
	.align		4
.L_1:
        /*000c*/ 	.byte	0x04, 0x12
        /*000e*/ 	.short	(.L_3 - .L_2)
	.align		4
.L_2:
        /*0010*/ 	.word	index@(triton_poi_fused_max_pool2d_with_indices_1)
        /*0014*/ 	.word	0x00000000


	//----- nvinfo : EIATTR_FRAME_SIZE
	.align		4
.L_3:
        /*0018*/ 	.byte	0x04, 0x11
        /*001a*/ 	.short	(.L_5 - .L_4)
	.align		4
.L_4:
        /*001c*/ 	.word	index@(triton_poi_fused_max_pool2d_with_indices_1)
        /*0020*/ 	.word	0x00000000


	//----- nvinfo : EIATTR_MIN_STACK_SIZE
	.align		4
.L_5:
        /*0024*/ 	.byte	0x04, 0x12
        /*0026*/ 	.short	(.L_7 - .L_6)
	.align		4
.L_6:
        /*0028*/ 	.word	index@(triton_poi_fused_max_pool2d_with_indices_1)
        /*002c*/ 	.word	0x00000000
.L_7:


//--------------------- .nv.info.triton_poi_fused_max_pool2d_with_indices_1 --------------------------
	.section	.nv.info.triton_poi_fused_max_pool2d_with_indices_1,"",@"SHT_CUDA_INFO"
	.sectionflags	@""
	.align	4


	//----- nvinfo : EIATTR_CUDA_API_VERSION
	.align		4
        /*0000*/ 	.byte	0x04, 0x37
        /*0002*/ 	.short	(.L_9 - .L_8)
.L_8:
        /*0004*/ 	.word	0x0000007c


	//----- nvinfo : EIATTR_KPARAM_INFO
	.align		4
.L_9:
        /*0008*/ 	.byte	0x04, 0x17
        /*000a*/ 	.short	(.L_11 - .L_10)
.L_10:
        /*000c*/ 	.word	0x00000000
        /*0010*/ 	.short	0x0003
        /*0012*/ 	.short	0x0018
        /*0014*/ 	.byte	0x00, 0xf0, 0x11, 0x00


	//----- nvinfo : EIATTR_KPARAM_INFO
	.align		4
.L_11:
        /*0018*/ 	.byte	0x04, 0x17
        /*001a*/ 	.short	(.L_13 - .L_12)
.L_12:
        /*001c*/ 	.word	0x00000000
        /*0020*/ 	.short	0x0002
        /*0022*/ 	.short	0x0010
        /*0024*/ 	.byte	0x00, 0xf4, 0x21, 0x00


	//----- nvinfo : EIATTR_KPARAM_INFO
	.align		4
.L_13:
        /*0028*/ 	.byte	0x04, 0x17
        /*002a*/ 	.short	(.L_15 - .L_14)
.L_14:
        /*002c*/ 	.word	0x00000000
        /*0030*/ 	.short	0x0001
        /*0032*/ 	.short	0x0008
        /*0034*/ 	.byte	0x00, 0xf4, 0x21, 0x00


	//----- nvinfo : EIATTR_KPARAM_INFO
	.align		4
.L_15:
        /*0038*/ 	.byte	0x04, 0x17
        /*003a*/ 	.short	(.L_17 - .L_16)
.L_16:
        /*003c*/ 	.word	0x00000000
        /*0040*/ 	.short	0x0000
        /*0042*/ 	.short	0x0000
        /*0044*/ 	.byte	0x00, 0xf4, 0x21, 0x00


	//----- nvinfo : EIATTR_SPARSE_MMA_MASK
	.align		4
.L_17:
        /*0048*/ 	.byte	0x03, 0x50
        /*004a*/ 	.short	0x0000


	//----- nvinfo : EIATTR_MAXREG_COUNT
	.align		4
        /*004c*/ 	.byte	0x03, 0x1b
        /*004e*/ 	.short	0x00ff


	//----- nvinfo : EIATTR_EXIT_INSTR_OFFSETS
	.align		4
        /*0050*/ 	.byte	0x04, 0x1c
        /*0052*/ 	.short	(.L_19 - .L_18)


	//   ....[0]....
.L_18:
        /*0054*/ 	.word	0x00000d50


	//----- nvinfo : EIATTR_REQNTID
	.align		4
.L_19:
        /*0058*/ 	.byte	0x04, 0x10
        /*005a*/ 	.short	(.L_21 - .L_20)
.L_20:
        /*005c*/ 	.word	0x00000100
        /*0060*/ 	.word	0x00000001
        /*0064*/ 	.word	0x00000001


	//----- nvinfo : EIATTR_CBANK_PARAM_SIZE
	.align		4
.L_21:
        /*0068*/ 	.byte	0x03, 0x19
        /*006a*/ 	.short	0x001c


	//----- nvinfo : EIATTR_PARAM_CBANK
	.align		4
        /*006c*/ 	.byte	0x04, 0x0a
        /*006e*/ 	.short	(.L_23 - .L_22)
	.align		4
.L_22:
        /*0070*/ 	.word	index@(.nv.constant0.triton_poi_fused_max_pool2d_with_indices_1)
        /*0074*/ 	.short	0x0210
        /*0076*/ 	.short	0x001c


	//----- nvinfo : EIATTR_SW_WAR
	.align		4
.L_23:
        /*0078*/ 	.byte	0x04, 0x36
        /*007a*/ 	.short	(.L_25 - .L_24)
.L_24:
        /*007c*/ 	.word	0x00000008
.L_25:


//--------------------- .nv.callgraph             --------------------------
	.section	.nv.callgraph,"",@"SHT_CUDA_CALLGRAPH"
	.align	4
	.sectionentsize	8
	.align		4
        /*0000*/ 	.word	0x00000000
	.align		4
        /*0004*/ 	.word	0xffffffff
	.align		4
        /*0008*/ 	.word	0x00000000
	.align		4
        /*000c*/ 	.word	0xfffffffe
	.align		4
        /*0010*/ 	.word	0x00000000
	.align		4
        /*0014*/ 	.word	0xfffffffd
	.align		4
        /*0018*/ 	.word	0x00000000
	.align		4
        /*001c*/ 	.word	0xfffffffc


//--------------------- .text.triton_poi_fused_max_pool2d_with_indices_1 --------------------------
	.section	.text.triton_poi_fused_max_pool2d_with_indices_1,"ax",@progbits
	.align	128
        .global         triton_poi_fused_max_pool2d_with_indices_1
        .type           triton_poi_fused_max_pool2d_with_indices_1,@function
        .size           triton_poi_fused_max_pool2d_with_indices_1,(.L_x_1 - triton_poi_fused_max_pool2d_with_indices_1)
        .other          triton_poi_fused_max_pool2d_with_indices_1,@"STO_CUDA_ENTRY STV_DEFAULT"
triton_poi_fused_max_pool2d_with_indices_1:
.text.triton_poi_fused_max_pool2d_with_indices_1:
[----:B------:R-:W-:Y:S01]  /*0000*/  LDC R1, c[0x0][0x28] ;  /* 0x00000a00ff017b82 */ /* 0x000fe20000000800 */
[----:B------:R-:W1:Y:S01]  /*0010*/  S2R R0, SR_TID.X ;  /* 0x0000000000007919 */ /* 0x000e620000002100 */
[----:B------:R-:W-:Y:S01]  /*0020*/  CS2R R20, SRZ ;  /* 0x0000000000147805 */ /* 0x000fe2000001ff00 */
[----:B------:R-:W-:Y:S01]  /*0030*/  IMAD.MOV.U32 R19, RZ, RZ, RZ ;  /* 0x000000ffff137224 */ /* 0x000fe200078e00ff */
[----:B------:R-:W-:Y:S01]  /*0040*/  ULDC.64 UR4, c[0x0][0x208] ;  /* 0x0000820000047ab9 */ /* 0x000fe20000000a00 */
[----:B------:R-:W2:Y:S01]  /*0050*/  S2R R5, SR_CTAID.X ;  /* 0x0000000000057919 */ /* 0x000ea20000002500 */
[----:B------:R-:W-:Y:S01]  /*0060*/  IMAD.MOV.U32 R16, RZ, RZ, RZ ;  /* 0x000000ffff107224 */ /* 0x000fe200078e00ff */
[----:B------:R-:W-:Y:S01]  /*0070*/  ULDC.64 UR6, c[0x0][0x220] ;  /* 0x0000880000067ab9 */ /* 0x000fe20000000a00 */
[----:B-1----:R-:W-:Y:S01]  /*0080*/  IMAD.SHL.U32 R0, R0, 0x2, RZ ;  /* 0x0000000200007824 */ /* 0x002fe200078e00ff */
[----:B--2---:R-:W-:-:S04]  /*0090*/  SHF.R.S32.HI R3, RZ, 0x16, R5 ;  /* 0x00000016ff037819 */ /* 0x004fc80000011405 */
[----:B------:R-:W-:Y:S02]  /*00a0*/  LOP3.LUT R0, R0, 0x1fe, RZ, 0xc0, !PT ;  /* 0x000001fe00007812 */ /* 0x000fe400078ec0ff */
[----:B------:R-:W-:-:S03]  /*00b0*/  SGXT R3, R3, 0x1 ;  /* 0x000000010303781a */ /* 0x000fc60000000200 */
[----:B------:R-:W-:-:S04]  /*00c0*/  IMAD R14, R5, 0x200, R0 ;  /* 0x00000200050e7824 */ /* 0x000fc800078e0200 */
[----:B------:R-:W-:Y:S01]  /*00d0*/  VIADD R12, R14, 0x1 ;  /* 0x000000010e0c7836 */ /* 0x000fe20000000000 */
[----:B------:R-:W-:-:S04]  /*00e0*/  LEA.HI R0, R3, R14, RZ, 0x6 ;  /* 0x0000000e03007211 */ /* 0x000fc800078f30ff */
[----:B------:R-:W-:Y:S02]  /*00f0*/  SHF.R.S32.HI R18, RZ, 0x6, R0 ;  /* 0x00000006ff127819 */ /* 0x000fe40000011400 */
[----:B------:R-:W-:Y:S02]  /*0100*/  LEA.HI R4, R3, R12, RZ, 0x6 ;  /* 0x0000000c03047211 */ /* 0x000fe400078f30ff */
[----:B------:R-:W-:Y:S01]  /*0110*/  LEA.HI R6, R18, R18, RZ, 0x6 ;  /* 0x0000001212067211 */ /* 0x000fe200078f30ff */
[----:B------:R-:W1:Y:S01]  /*0120*/  LDC.64 R2, c[0x0][0x210] ;  /* 0x00008400ff027b82 */ /* 0x000e620000000a00 */
[----:B------:R-:W-:Y:S01]  /*0130*/  LOP3.LUT R13, R0, 0xffffffc0, RZ, 0xc0, !PT ;  /* 0xffffffc0000d7812 */ /* 0x000fe200078ec0ff */
[----:B------:R-:W-:Y:S01]  /*0140*/  IMAD.SHL.U32 R15, R18, 0x100, RZ ;  /* 0x00000100120f7824 */ /* 0x000fe200078e00ff */
[----:B------:R-:W-:Y:S01]  /*0150*/  LOP3.LUT R7, R6, 0xffffffc0, RZ, 0xc0, !PT ;  /* 0xffffffc006077812 */ /* 0x000fe200078ec0ff */
[----:B------:R-:W-:Y:S01]  /*0160*/  IMAD.MOV.U32 R0, RZ, RZ, RZ ;  /* 0x000000ffff007224 */ /* 0x000fe200078e00ff */
[----:B------:R-:W-:Y:S01]  /*0170*/  LOP3.LUT R5, R4, 0xffffffc0, RZ, 0xc0, !PT ;  /* 0xffffffc004057812 */ /* 0x000fe200078ec0ff */
[----:B------:R-:W-:-:S02]  /*0180*/  IMAD.IADD R13, R14, 0x1, -R13 ;  /* 0x000000010e0d7824 */ /* 0x000fc400078e0a0d */
[----:B------:R-:W-:Y:S02]  /*0190*/  IMAD.IADD R18, R18, 0x1, -R7 ;  /* 0x0000000112127824 */ /* 0x000fe400078e0a07 */
[----:B------:R-:W-:Y:S02]  /*01a0*/  IMAD.IADD R12, R12, 0x1, -R5 ;  /* 0x000000010c0c7824 */ /* 0x000fe400078e0a05 */
[--C-:B------:R-:W-:Y:S01]  /*01b0*/  IMAD R17, R13, 0x2, R15.reuse ;  /* 0x000000020d117824 */ /* 0x100fe200078e020f */
[----:B------:R-:W-:Y:S01]  /*01c0*/  ISETP.GT.AND P1, PT, R18, RZ, PT ;  /* 0x000000ff1200720c */ /* 0x000fe20003f24270 */
[C---:B------:R-:W-:Y:S02]  /*01d0*/  IMAD R15, R12.reuse, 0x2, R15 ;  /* 0x000000020c0f7824 */ /* 0x040fe400078e020f */
[----:B------:R-:W-:Y:S01]  /*01e0*/  VIADD R5, R17, 0xffffff7f ;  /* 0xffffff7f11057836 */ /* 0x000fe20000000000 */
[----:B------:R-:W-:Y:S01]  /*01f0*/  ISETP.GT.AND P3, PT, R13, RZ, P1 ;  /* 0x000000ff0d00720c */ /* 0x000fe20000f64270 */
[----:B------:R-:W-:Y:S01]  /*0200*/  VIADD R9, R15, 0xffffff7f ;  /* 0xffffff7f0f097836 */ /* 0x000fe20000000000 */
[----:B------:R-:W-:Y:S01]  /*0210*/  ISETP.GT.AND P2, PT, R13, -0x1, P1 ;  /* 0xffffffff0d00780c */ /* 0x000fe20000f44270 */
[----:B------:R-:W-:Y:S01]  /*0220*/  VIADD R11, R15, 0xffffff80 ;  /* 0xffffff800f0b7836 */ /* 0x000fe20000000000 */
[C---:B------:R-:W-:Y:S01]  /*0230*/  ISETP.GT.AND P4, PT, R12.reuse, RZ, P1 ;  /* 0x000000ff0c00720c */ /* 0x040fe20000f84270 */
[----:B------:R-:W-:Y:S01]  /*0240*/  VIADD R7, R17, 0xffffff80 ;  /* 0xffffff8011077836 */ /* 0x000fe20000000000 */
[----:B------:R-:W-:Y:S01]  /*0250*/  ISETP.GT.AND P1, PT, R12, -0x1, P1 ;  /* 0xffffffff0c00780c */ /* 0x000fe20000f24270 */
[----:B-1----:R-:W-:-:S04]  /*0260*/  IMAD.WIDE R4, R5, 0x4, R2 ;  /* 0x0000000405047825 */ /* 0x002fc800078e0202 */
[--C-:B------:R-:W-:Y:S02]  /*0270*/  IMAD.WIDE R8, R9, 0x4, R2.reuse ;  /* 0x0000000409087825 */ /* 0x100fe400078e0202 */
[----:B------:R1:W2:Y:S02]  /*0280*/  @P3 LDG.E.EL R20, desc[UR4][R4.64] ;  /* 0x0000000404143981 */ /* 0x0002a4000c2e1900 */
[--C-:B------:R-:W-:Y:S02]  /*0290*/  IMAD.WIDE R10, R11, 0x4, R2.reuse ;  /* 0x000000040b0a7825 */ /* 0x100fe400078e0202 */
[----:B------:R-:W3:Y:S02]  /*02a0*/  @P4 LDG.E.EL R19, desc[UR4][R8.64] ;  /* 0x0000000408134981 */ /* 0x000ee4000c2e1900 */
[----:B------:R-:W-:Y:S02]  /*02b0*/  IMAD.WIDE R6, R7, 0x4, R2 ;  /* 0x0000000407067825 */ /* 0x000fe400078e0202 */
[----:B------:R4:W5:Y:S02]  /*02c0*/  @P1 LDG.E.EL R16, desc[UR4][R10.64] ;  /* 0x000000040a101981 */ /* 0x000964000c2e1900 */
[----:B------:R-:W-:-:S02]  /*02d0*/  VIADD R23, R15, 0xffffff81 ;  /* 0xffffff810f177836 */ /* 0x000fc40000000000 */
[----:B------:R-:W5:Y:S01]  /*02e0*/  @P2 LDG.E.EL R0, desc[UR4][R6.64] ;  /* 0x0000000406002981 */ /* 0x000f62000c2e1900 */
[----:B------:R-:W-:Y:S02]  /*02f0*/  VIADD R25, R17, 0xffffff81 ;  /* 0xffffff8111197836 */ /* 0x000fe40000000000 */
[----:B------:R-:W-:Y:S01]  /*0300*/  IMAD.WIDE R22, R23, 0x4, R2 ;  /* 0x0000000417167825 */ /* 0x000fe200078e0202 */
[----:B------:R-:W-:-:S03]  /*0310*/  ISETP.GT.AND P0, PT, R18, -0x1, PT ;  /* 0xffffffff1200780c */ /* 0x000fc60003f04270 */
[----:B------:R-:W-:Y:S01]  /*0320*/  IMAD.MOV.U32 R26, RZ, RZ, RZ ;  /* 0x000000ffff1a7224 */ /* 0x000fe200078e00ff */
[----:B------:R4:W5:Y:S01]  /*0330*/  @P1 LDG.E.EL R21, desc[UR4][R22.64] ;  /* 0x0000000416151981 */ /* 0x000962000c2e1900 */
[----:B------:R-:W-:Y:S01]  /*0340*/  IMAD.WIDE R24, R25, 0x4, R2 ;  /* 0x0000000419187825 */ /* 0x000fe200078e0202 */
[----:B------:R-:W-:-:S03]  /*0350*/  ISETP.GT.AND P6, PT, R13, RZ, P0 ;  /* 0x000000ff0d00720c */ /* 0x000fc600007c4270 */
[----:B-1----:R-:W-:Y:S01]  /*0360*/  VIADD R5, R17, 0xffffffff ;  /* 0xffffffff11057836 */ /* 0x002fe20000000000 */
[----:B------:R-:W5:Y:S01]  /*0370*/  @P2 LDG.E.EL R26, desc[UR4][R24.64] ;  /* 0x00000004181a2981 */ /* 0x000f62000c2e1900 */
[----:B----4-:R-:W-:Y:S02]  /*0380*/  CS2R R10, SRZ ;  /* 0x00000000000a7805 */ /* 0x010fe4000001ff00 */
[----:B------:R-:W-:Y:S01]  /*0390*/  IMAD.WIDE R4, R5, 0x4, R2 ;  /* 0x0000000405047825 */ /* 0x000fe200078e0202 */
[----:B------:R-:W-:-:S05]  /*03a0*/  ISETP.GT.AND P0, PT, R12, RZ, P0 ;  /* 0x000000ff0c00720c */ /* 0x000fca0000704270 */
[----:B------:R-:W4:Y:S01]  /*03b0*/  @P6 LDG.E.EL R10, desc[UR4][R4.64] ;  /* 0x00000004040a6981 */ /* 0x000f22000c2e1900 */
[----:B0-----:R-:W-:Y:S02]  /*03c0*/  IMAD.MOV.U32 R22, RZ, RZ, RZ ;  /* 0x000000ffff167224 */ /* 0x001fe400078e00ff */
[----:B------:R-:W-:-:S05]  /*03d0*/  IMAD.WIDE R8, R15, 0x4, R2 ;  /* 0x000000040f087825 */ /* 0x000fca00078e0202 */
[----:B------:R-:W4:Y:S01]  /*03e0*/  @P0 LDG.E.EL R22, desc[UR4][R8.64+-0x4] ;  /* 0xfffffc0408160981 */ /* 0x000f22000c2e1900 */
[----:B------:R-:W-:-:S04]  /*03f0*/  VIADD R7, R17, 0x7f ;  /* 0x0000007f11077836 */ /* 0x000fc80000000000 */
[----:B------:R-:W-:-:S05]  /*0400*/  IMAD.WIDE R6, R7, 0x4, R2 ;  /* 0x0000000407067825 */ /* 0x000fca00078e0202 */
[----:B------:R0:W4:Y:S01]  /*0410*/  @P6 LDG.E.EL R11, desc[UR4][R6.64] ;  /* 0x00000004060b6981 */ /* 0x000122000c2e1900 */
[----:B------:R-:W-:Y:S01]  /*0420*/  LOP3.LUT R13, R18, R13, RZ, 0xfc, !PT ;  /* 0x0000000d120d7212 */ /* 0x000fe200078efcff */
[----:B0-----:R-:W-:Y:S01]  /*0430*/  IMAD.MOV.U32 R6, RZ, RZ, RZ ;  /* 0x000000ffff067224 */ /* 0x001fe200078e00ff */
[----:B--2---:R-:W-:Y:S02]  /*0440*/  SEL R23, R20, 0xff800000, P3 ;  /* 0xff80000014177807 */ /* 0x004fe40001800000 */
[----:B---3--:R-:W-:Y:S02]  /*0450*/  SEL R20, R19, 0xff800000, P4 ;  /* 0xff80000013147807 */ /* 0x008fe40002000000 */
[----:B-----5:R-:W-:Y:S02]  /*0460*/  SEL R19, R16, 0xff800000, P1 ;  /* 0xff80000010137807 */ /* 0x020fe40000800000 */
[----:B------:R-:W-:Y:S02]  /*0470*/  SEL R16, R0, 0xff800000, P2 ;  /* 0xff80000000107807 */ /* 0x000fe40001000000 */
[----:B------:R-:W-:-:S02]  /*0480*/  FSETP.GT.AND P4, PT, R19, R20, PT ;  /* 0x000000141300720b */ /* 0x000fc40003f84000 */
[----:B------:R-:W-:Y:S02]  /*0490*/  FSETP.GT.AND P5, PT, R16, R23, PT ;  /* 0x000000171000720b */ /* 0x000fe40003fa4000 */
[----:B------:R-:W-:-:S04]  /*04a0*/  SEL R4, R21, 0xff800000, P1 ;  /* 0xff80000015047807 */ /* 0x000fc80000800000 */
[----:B------:R-:W-:Y:S02]  /*04b0*/  FSETP.NAN.AND P1, PT, R4, R4, PT ;  /* 0x000000040400720b */ /* 0x000fe40003f28000 */
[----:B------:R-:W-:Y:S02]  /*04c0*/  SEL R5, R26, 0xff800000, P2 ;  /* 0xff8000001a057807 */ /* 0x000fe40001000000 */
[C---:B------:R-:W-:Y:S02]  /*04d0*/  FSETP.NAN.AND P2, PT, R19.reuse, R19, PT ;  /* 0x000000131300720b */ /* 0x040fe40003f48000 */
[----:B------:R-:W-:Y:S02]  /*04e0*/  FSETP.NAN.AND P3, PT, R16, R16, PT ;  /* 0x000000101000720b */ /* 0x000fe40003f68000 */
[----:B------:R-:W-:Y:S02]  /*04f0*/  @!P4 SEL R19, R19, R20, P2 ;  /* 0x000000141313c207 */ /* 0x000fe40001000000 */
[----:B------:R-:W-:-:S02]  /*0500*/  FSETP.NAN.AND P2, PT, R5, R5, PT ;  /* 0x000000050500720b */ /* 0x000fc40003f48000 */
[----:B------:R-:W-:Y:S02]  /*0510*/  @!P5 SEL R16, R16, R23, P3 ;  /* 0x000000171010d207 */ /* 0x000fe40001800000 */
[----:B------:R-:W-:Y:S02]  /*0520*/  FSETP.GEU.AND P3, PT, R19, R4, PT ;  /* 0x000000041300720b */ /* 0x000fe40003f6e000 */
[----:B----4-:R-:W-:Y:S02]  /*0530*/  SEL R10, R10, 0xff800000, P6 ;  /* 0xff8000000a0a7807 */ /* 0x010fe40003000000 */
[----:B------:R-:W-:Y:S02]  /*0540*/  @!P1 SEL R4, R4, R19, !P3 ;  /* 0x0000001304049207 */ /* 0x000fe40005800000 */
[----:B------:R-:W-:Y:S02]  /*0550*/  P2R R20, PR, RZ, 0x10 ;  /* 0x00000010ff147803 */ /* 0x000fe40000000000 */
[----:B------:R-:W-:-:S02]  /*0560*/  FSETP.NAN.AND P1, PT, R10, R10, PT ;  /* 0x0000000a0a00720b */ /* 0x000fc40003f28000 */
[----:B------:R-:W-:-:S04]  /*0570*/  FSETP.GEU.AND P4, PT, R16, R5, PT ;  /* 0x000000051000720b */ /* 0x000fc80003f8e000 */
[----:B------:R-:W-:Y:S02]  /*0580*/  @!P2 SEL R5, R5, R16, !P4 ;  /* 0x000000100505a207 */ /* 0x000fe40006000000 */
[----:B------:R-:W-:Y:S02]  /*0590*/  P2R R19, PR, RZ, 0x10 ;  /* 0x00000010ff137803 */ /* 0x000fe40000000000 */
[----:B------:R-:W-:Y:S02]  /*05a0*/  FSETP.GEU.AND P4, PT, R5, R10, PT ;  /* 0x0000000a0500720b */ /* 0x000fe40003f8e000 */
[----:B------:R-:W-:Y:S02]  /*05b0*/  SEL R7, R22, 0xff800000, P0 ;  /* 0xff80000016077807 */ /* 0x000fe40000000000 */
[----:B------:R-:W-:Y:S02]  /*05c0*/  @!P1 SEL R10, R10, R5, !P4 ;  /* 0x000000050a0a9207 */ /* 0x000fe40006000000 */
[----:B------:R-:W-:-:S02]  /*05d0*/  FSETP.NAN.AND P1, PT, R7, R7, PT ;  /* 0x000000070700720b */ /* 0x000fc40003f28000 */
[----:B------:R-:W-:-:S04]  /*05e0*/  FSETP.GEU.AND P2, PT, R4, R7, PT ;  /* 0x000000070400720b */ /* 0x000fc80003f4e000 */
[----:B------:R-:W-:-:S07]  /*05f0*/  P2R R21, PR, RZ, 0x4 ;  /* 0x00000004ff157803 */ /* 0x000fce0000000000 */
[----:B------:R-:W-:Y:S02]  /*0600*/  @!P1 SEL R7, R7, R4, !P2 ;  /* 0x0000000407079207 */ /* 0x000fe40005000000 */
[----:B------:R-:W-:Y:S01]  /*0610*/  ISETP.GT.AND P2, PT, R13, -0x1, PT ;  /* 0xffffffff0d00780c */ /* 0x000fe20003f44270 */
[----:B------:R-:W-:-:S12]  /*0620*/  IMAD.WIDE R4, R17, 0x4, R2 ;  /* 0x0000000411047825 */ /* 0x000fd800078e0202 */
[----:B------:R-:W2:Y:S01]  /*0630*/  @P2 LDG.E.EL R6, desc[UR4][R4.64] ;  /* 0x0000000404062981 */ /* 0x000ea2000c2e1900 */
[----:B------:R-:W-:Y:S02]  /*0640*/  SEL R0, R11, 0xff800000, P6 ;  /* 0xff8000000b007807 */ /* 0x000fe40003000000 */
[----:B------:R-:W-:Y:S02]  /*0650*/  P2R R16, PR, RZ, 0x10 ;  /* 0x00000010ff107803 */ /* 0x000fe40000000000 */
[----:B------:R-:W-:Y:S02]  /*0660*/  LOP3.LUT R12, R18, R12, RZ, 0xfc, !PT ;  /* 0x0000000c120c7212 */ /* 0x000fe400078efcff */
[----:B--2---:R-:W-:-:S04]  /*0670*/  SEL R11, R6, 0xff800000, P2 ;  /* 0xff800000060b7807 */ /* 0x004fc80001000000 */
[-C--:B------:R-:W-:Y:S02]  /*0680*/  FSETP.NAN.AND P1, PT, R11, R11.reuse, PT ;  /* 0x0000000b0b00720b */ /* 0x080fe40003f28000 */
[----:B------:R-:W-:Y:S01]  /*0690*/  FSETP.GEU.AND P4, PT, R10, R11, PT ;  /* 0x0000000b0a00720b */ /* 0x000fe20003f8e000 */
[----:B------:R-:W-:-:S10]  /*06a0*/  IMAD.MOV.U32 R6, RZ, RZ, RZ ;  /* 0x000000ffff067224 */ /* 0x000fd400078e00ff */
[----:B------:R-:W-:Y:S02]  /*06b0*/  @!P1 SEL R11, R11, R10, !P4 ;  /* 0x0000000a0b0b9207 */ /* 0x000fe40006000000 */
[----:B------:R-:W-:-:S13]  /*06c0*/  ISETP.GT.AND P1, PT, R12, -0x1, PT ;  /* 0xffffffff0c00780c */ /* 0x000fda0003f24270 */
[----:B------:R-:W2:Y:S01]  /*06d0*/  @P1 LDG.E.EL R6, desc[UR4][R8.64] ;  /* 0x0000000408061981 */ /* 0x000ea2000c2e1900 */
[----:B------:R-:W-:Y:S02]  /*06e0*/  P2R R13, PR, RZ, 0x10 ;  /* 0x00000010ff0d7803 */ /* 0x000fe40000000000 */
[----:B--2---:R-:W-:-:S04]  /*06f0*/  SEL R6, R6, 0xff800000, P1 ;  /* 0xff80000006067807 */ /* 0x004fc80000800000 */
[-C--:B------:R-:W-:Y:S02]  /*0700*/  FSETP.NAN.AND P6, PT, R6, R6.reuse, PT ;  /* 0x000000060600720b */ /* 0x080fe40003fc8000 */
[----:B------:R-:W-:-:S11]  /*0710*/  FSETP.GEU.AND P4, PT, R7, R6, PT ;  /* 0x000000060700720b */ /* 0x000fd60003f8e000 */
[----:B------:R-:W-:Y:S01]  /*0720*/  @!P6 SEL R6, R6, R7, !P4 ;  /* 0x000000070606e207 */ /* 0x000fe20006000000 */
[----:B------:R-:W-:-:S06]  /*0730*/  IMAD.MOV.U32 R7, RZ, RZ, RZ ;  /* 0x000000ffff077224 */ /* 0x000fcc00078e00ff */
        /* <DEDUP_REMOVED lines=8> */
[----:B------:R-:W-:Y:S01]  /*07c0*/  P2R R10, PR, RZ, 0x10 ;  /* 0x00000010ff0a7803 */ /* 0x000fe20000000000 */
[----:B------:R-:W-:-:S04]  /*07d0*/  VIADD R5, R15, 0x7f ;  /* 0x0000007f0f057836 */ /* 0x000fc80000000000 */
[----:B------:R-:W-:Y:S01]  /*07e0*/  IMAD.WIDE R4, R5, 0x4, R2 ;  /* 0x0000000405047825 */ /* 0x000fe200078e0202 */
[----:B--2---:R-:W-:-:S04]  /*07f0*/  SEL R11, R11, 0xff800000, P1 ;  /* 0xff8000000b0b7807 */ /* 0x004fc80000800000 */
[-C--:B------:R-:W-:Y:S02]  /*0800*/  FSETP.NAN.AND P6, PT, R11, R11.reuse, PT ;  /* 0x0000000b0b00720b */ /* 0x080fe40003fc8000 */
[----:B------:R-:W-:-:S11]  /*0810*/  FSETP.GEU.AND P4, PT, R6, R11, PT ;  /* 0x0000000b0600720b */ /* 0x000fd60003f8e000 */
[----:B------:R-:W-:Y:S01]  /*0820*/  @!P6 SEL R11, R11, R6, !P4 ;  /* 0x000000060b0be207 */ /* 0x000fe20006000000 */
[----:B------:R-:W-:-:S06]  /*0830*/  IMAD.MOV.U32 R6, RZ, RZ, RZ ;  /* 0x000000ffff067224 */ /* 0x000fcc00078e00ff */
[----:B------:R-:W2:Y:S01]  /*0840*/  @P0 LDG.E.EL R6, desc[UR4][R4.64] ;  /* 0x0000000404060981 */ /* 0x000ea2000c2e1900 */
[----:B------:R-:W-:Y:S01]  /*0850*/  FSETP.NAN.AND P6, PT, R0, R0, PT ;  /* 0x000000000000720b */ /* 0x000fe20003fc8000 */
[----:B------:R-:W-:-:S04]  /*0860*/  VIADD R9, R17, 0x80 ;  /* 0x0000008011097836 */ /* 0x000fc80000000000 */
[----:B------:R-:W-:Y:S01]  /*0870*/  IMAD.WIDE R8, R9, 0x4, R2 ;  /* 0x0000000409087825 */ /* 0x000fe200078e0202 */
[----:B--2---:R-:W-:Y:S02]  /*0880*/  SEL R6, R6, 0xff800000, P0 ;  /* 0xff80000006067807 */ /* 0x004fe40000000000 */
[----:B------:R-:W-:-:S05]  /*0890*/  FSETP.GEU.AND P0, PT, R7, R0, PT ;  /* 0x000000000700720b */ /* 0x000fca0003f0e000 */
[----:B------:R-:W-:Y:S01]  /*08a0*/  @!P6 SEL R0, R0, R7, !P0 ;  /* 0x000000070000e207 */ /* 0x000fe20004000000 */
[----:B------:R-:W-:-:S06]  /*08b0*/  IMAD.MOV.U32 R7, RZ, RZ, RZ ;  /* 0x000000ffff077224 */ /* 0x000fcc00078e00ff */
[----:B------:R-:W2:Y:S01]  /*08c0*/  @P2 LDG.E.EL R7, desc[UR4][R8.64] ;  /* 0x0000000408072981 */ /* 0x000ea2000c2e1900 */
[----:B------:R-:W-:Y:S01]  /*08d0*/  P2R R18, PR, RZ, 0x10 ;  /* 0x00000010ff127803 */ /* 0x000fe20000000000 */
[----:B------:R-:W-:Y:S01]  /*08e0*/  VIADD R5, R15, 0x80 ;  /* 0x000000800f057836 */ /* 0x000fe20000000000 */
[----:B--2---:R-:W-:-:S04]  /*08f0*/  SEL R7, R7, 0xff800000, P2 ;  /* 0xff80000007077807 */ /* 0x004fc80001000000 */
[-C--:B------:R-:W-:Y:S02]  /*0900*/  FSETP.NAN.AND P4, PT, R7, R7.reuse, PT ;  /* 0x000000070700720b */ /* 0x080fe40003f88000 */
[----:B------:R-:W-:-:S11]  /*0910*/  FSETP.GEU.AND P6, PT, R0, R7, PT ;  /* 0x000000070000720b */ /* 0x000fd60003fce000 */
[----:B------:R-:W-:Y:S02]  /*0920*/  @!P4 SEL R7, R7, R0, !P6 ;  /* 0x000000000707c207 */ /* 0x000fe40007000000 */
[----:B------:R-:W-:Y:S02]  /*0930*/  SEL R0, RZ, 0x1, !P5 ;  /* 0x00000001ff007807 */ /* 0x000fe40006800000 */
[----:B------:R-:W-:Y:S02]  /*0940*/  FSETP.NAN.AND P5, PT, R6, R6, PT ;  /* 0x000000060600720b */ /* 0x000fe40003fa8000 */
[----:B------:R-:W-:-:S04]  /*0950*/  ISETP.NE.AND P4, PT, R20, RZ, PT ;  /* 0x000000ff1400720c */ /* 0x000fc80003f85270 */
[----:B------:R-:W-:Y:S02]  /*0960*/  SEL R4, RZ, 0x1, !P4 ;  /* 0x00000001ff047807 */ /* 0x000fe40006000000 */
[----:B------:R-:W-:-:S05]  /*0970*/  FSETP.GEU.AND P4, PT, R11, R6, PT ;  /* 0x000000060b00720b */ /* 0x000fca0003f8e000 */
[----:B------:R-:W-:Y:S02]  /*0980*/  @!P5 SEL R6, R6, R11, !P4 ;  /* 0x0000000b0606d207 */ /* 0x000fe40006000000 */
[----:B------:R-:W-:Y:S02]  /*0990*/  ISETP.NE.AND P5, PT, R19, RZ, PT ;  /* 0x000000ff1300720c */ /* 0x000fe40003fa5270 */
[----:B------:R-:W-:Y:S02]  /*09a0*/  SEL R8, R4, 0x2, P3 ;  /* 0x0000000204087807 */ /* 0x000fe40001800000 */
[----:B------:R-:W-:Y:S01]  /*09b0*/  SEL R11, R0, 0x2, P5 ;  /* 0x00000002000b7807 */ /* 0x000fe20002800000 */
[----:B------:R-:W-:Y:S02]  /*09c0*/  IMAD.MOV.U32 R0, RZ, RZ, RZ ;  /* 0x000000ffff007224 */ /* 0x000fe400078e00ff */
[----:B------:R-:W-:-:S05]  /*09d0*/  IMAD.WIDE R4, R5, 0x4, R2 ;  /* 0x0000000405047825 */ /* 0x000fca00078e0202 */
[----:B------:R-:W2:Y:S01]  /*09e0*/  @P1 LDG.E.EL R0, desc[UR4][R4.64] ;  /* 0x0000000404001981 */ /* 0x000ea2000c2e1900 */
[----:B------:R-:W-:Y:S02]  /*09f0*/  P2R R22, PR, RZ, 0x1 ;  /* 0x00000001ff167803 */ /* 0x000fe40000000000 */
[----:B------:R-:W-:-:S04]  /*0a00*/  ISETP.NE.AND P0, PT, R12, RZ, PT ;  /* 0x000000ff0c00720c */ /* 0x000fc80003f05270 */
[----:B------:R-:W-:Y:S02]  /*0a10*/  P2R R12, PR, RZ, 0x1 ;  /* 0x00000001ff0c7803 */ /* 0x000fe40000000000 */
[----:B------:R-:W-:-:S04]  /*0a20*/  ISETP.NE.AND P0, PT, R13, RZ, PT ;  /* 0x000000ff0d00720c */ /* 0x000fc80003f05270 */
[----:B------:R-:W-:Y:S02]  /*0a30*/  P2R R13, PR, RZ, 0x1 ;  /* 0x00000001ff0d7803 */ /* 0x000fe40000000000 */
[----:B------:R-:W-:-:S04]  /*0a40*/  ISETP.NE.AND P0, PT, R21, RZ, PT ;  /* 0x000000ff1500720c */ /* 0x000fc80003f05270 */
[----:B------:R-:W-:Y:S02]  /*0a50*/  P2R R21, PR, RZ, 0x1 ;  /* 0x00000001ff157803 */ /* 0x000fe40000000000 */
[----:B------:R-:W-:Y:S01]  /*0a60*/  ISETP.NE.AND P0, PT, R16, RZ, PT ;  /* 0x000000ff1000720c */ /* 0x000fe20003f05270 */
[----:B------:R-:W-:-:S03]  /*0a70*/  VIADD R9, R17, 0x81 ;  /* 0x0000008111097836 */ /* 0x000fc60000000000 */
[----:B------:R-:W-:Y:S02]  /*0a80*/  SEL R11, R11, 0x3, P0 ;  /* 0x000000030b0b7807 */ /* 0x000fe40000000000 */
[----:B------:R-:W-:-:S04]  /*0a90*/  ISETP.NE.AND P0, PT, R21, RZ, PT ;  /* 0x000000ff1500720c */ /* 0x000fc80003f05270 */
[----:B------:R-:W-:Y:S01]  /*0aa0*/  SEL R16, R8, 0x3, P0 ;  /* 0x0000000308107807 */ /* 0x000fe20000000000 */
[----:B------:R-:W-:Y:S01]  /*0ab0*/  IMAD.WIDE R8, R9, 0x4, R2 ;  /* 0x0000000409087825 */ /* 0x000fe200078e0202 */
[----:B--2---:R-:W-:-:S04]  /*0ac0*/  SEL R0, R0, 0xff800000, P1 ;  /* 0xff80000000007807 */ /* 0x004fc80000800000 */
[-C--:B------:R-:W-:Y:S02]  /*0ad0*/  FSETP.NAN.AND P3, PT, R0, R0.reuse, PT ;  /* 0x000000000000720b */ /* 0x080fe40003f68000 */
[----:B------:R-:W-:-:S11]  /*0ae0*/  FSETP.GEU.AND P5, PT, R6, R0, PT ;  /* 0x000000000600720b */ /* 0x000fd60003fae000 */
[----:B------:R-:W-:Y:S01]  /*0af0*/  @!P3 SEL R0, R0, R6, !P5 ;  /* 0x000000060000b207 */ /* 0x000fe20006800000 */
[----:B------:R-:W-:-:S06]  /*0b00*/  IMAD.MOV.U32 R6, RZ, RZ, RZ ;  /* 0x000000ffff067224 */ /* 0x000fcc00078e00ff */
[----:B------:R-:W2:Y:S01]  /*0b10*/  @P2 LDG.E.EL R6, desc[UR4][R8.64] ;  /* 0x0000000408062981 */ /* 0x000ea2000c2e1900 */
[----:B------:R-:W-:Y:S01]  /*0b20*/  ISETP.NE.AND P0, PT, R13, RZ, PT ;  /* 0x000000ff0d00720c */ /* 0x000fe20003f05270 */
[----:B------:R-:W-:Y:S01]  /*0b30*/  IMAD.MOV.U32 R5, RZ, RZ, RZ ;  /* 0x000000ffff057224 */ /* 0x000fe200078e00ff */
[----:B--2---:R-:W-:Y:S02]  /*0b40*/  SEL R4, R6, 0xff800000, P2 ;  /* 0xff80000006047807 */ /* 0x004fe40001000000 */
[----:B------:R-:W-:Y:S01]  /*0b50*/  SEL R6, R11, 0x4, P0 ;  /* 0x000000040b067807 */ /* 0x000fe20000000000 */
[----:B------:R-:W-:Y:S01]  /*0b60*/  VIADD R11, R15, 0x81 ;  /* 0x000000810f0b7836 */ /* 0x000fe20000000000 */
[----:B------:R-:W-:-:S03]  /*0b70*/  ISETP.NE.AND P2, PT, R10, RZ, PT ;  /* 0x000000ff0a00720c */ /* 0x000fc60003f45270 */
[----:B------:R-:W-:Y:S01]  /*0b80*/  IMAD.WIDE R10, R11, 0x4, R2 ;  /* 0x000000040b0a7825 */ /* 0x000fe200078e0202 */
[----:B------:R-:W-:Y:S01]  /*0b90*/  ISETP.NE.AND P0, PT, R12, RZ, PT ;  /* 0x000000ff0c00720c */ /* 0x000fe20003f05270 */
[----:B------:R-:W0:Y:S03]  /*0ba0*/  LDC.64 R2, c[0x0][0x218] ;  /* 0x00008600ff027b82 */ /* 0x000e260000000a00 */
[----:B------:R1:W2:Y:S01]  /*0bb0*/  @P1 LDG.E.EL R5, desc[UR4][R10.64] ;  /* 0x000000040a051981 */ /* 0x0002a2000c2e1900 */
[----:B------:R-:W-:Y:S02]  /*0bc0*/  SEL R16, R16, 0x4, P0 ;  /* 0x0000000410107807 */ /* 0x000fe40000000000 */
[----:B------:R-:W-:Y:S02]  /*0bd0*/  ISETP.NE.AND P3, PT, R18, RZ, PT ;  /* 0x000000ff1200720c */ /* 0x000fe40003f65270 */
[----:B------:R-:W-:-:S02]  /*0be0*/  ISETP.NE.AND P0, PT, R22, RZ, PT ;  /* 0x000000ff1600720c */ /* 0x000fc40003f05270 */
[----:B------:R-:W-:Y:S02]  /*0bf0*/  SEL R6, R6, 0x5, P2 ;  /* 0x0000000506067807 */ /* 0x000fe40001000000 */
[----:B------:R-:W-:Y:S02]  /*0c00*/  SEL R16, R16, 0x5, P3 ;  /* 0x0000000510107807 */ /* 0x000fe40001800000 */
[----:B------:R-:W-:Y:S02]  /*0c10*/  SEL R6, R6, 0x6, P0 ;  /* 0x0000000606067807 */ /* 0x000fe40000000000 */
[----:B------:R-:W-:Y:S02]  /*0c20*/  SEL R16, R16, 0x6, P4 ;  /* 0x0000000610107807 */ /* 0x000fe40002000000 */
[----:B------:R-:W-:Y:S02]  /*0c30*/  SEL R6, R6, 0x7, P6 ;  /* 0x0000000706067807 */ /* 0x000fe40003000000 */
[----:B------:R-:W-:-:S02]  /*0c40*/  FSETP.GEU.AND P2, PT, R7, R4, PT ;  /* 0x000000040700720b */ /* 0x000fc40003f4e000 */
[----:B------:R-:W-:Y:S02]  /*0c50*/  SEL R16, R16, 0x7, P5 ;  /* 0x0000000710107807 */ /* 0x000fe40002800000 */
[----:B------:R-:W-:Y:S02]  /*0c60*/  SEL R6, R6, 0x8, P2 ;  /* 0x0000000806067807 */ /* 0x000fe40001000000 */
[----:B------:R-:W-:Y:S02]  /*0c70*/  IADD3 R8, P4, R14, UR6, RZ ;  /* 0x000000060e087c10 */ /* 0x000fe4000ff9e0ff */
[----:B-1----:R-:W-:Y:S01]  /*0c80*/  LOP3.LUT R11, R6, 0xff, RZ, 0xc0, !PT ;  /* 0x000000ff060b7812 */ /* 0x002fe200078ec0ff */
[C---:B0-----:R-:W-:Y:S01]  /*0c90*/  IMAD.WIDE R2, R14.reuse, 0x4, R2 ;  /* 0x000000040e027825 */ /* 0x041fe200078e0202 */
[----:B------:R-:W-:Y:S02]  /*0ca0*/  LEA.HI.X.SX32 R9, R14, UR7, 0x1, P4 ;  /* 0x000000070e097c11 */ /* 0x000fe4000a0f0eff */
[----:B--2---:R-:W-:-:S02]  /*0cb0*/  SEL R5, R5, 0xff800000, P1 ;  /* 0xff80000005057807 */ /* 0x004fc40000800000 */
[----:B------:R-:W-:Y:S02]  /*0cc0*/  FSETP.NAN.AND P1, PT, R4, R4, PT ;  /* 0x000000040400720b */ /* 0x000fe40003f28000 */
[-C--:B------:R-:W-:Y:S02]  /*0cd0*/  FSETP.NAN.AND P0, PT, R5, R5.reuse, PT ;  /* 0x000000050500720b */ /* 0x080fe40003f08000 */
[----:B------:R-:W-:-:S04]  /*0ce0*/  FSETP.GEU.AND P3, PT, R0, R5, PT ;  /* 0x000000050000720b */ /* 0x000fc80003f6e000 */
[----:B------:R-:W-:-:S05]  /*0cf0*/  SEL R16, R16, 0x8, P3 ;  /* 0x0000000810107807 */ /* 0x000fca0001800000 */
[----:B------:R-:W-:Y:S01]  /*0d00*/  @!P1 SEL R4, R4, R7, !P2 ;  /* 0x0000000704049207 */ /* 0x000fe20005000000 */
[----:B------:R-:W-:Y:S01]  /*0d10*/  IMAD R11, R16, 0x100, R11 ;  /* 0x00000100100b7824 */ /* 0x000fe200078e020b */
[----:B------:R-:W-:-:S05]  /*0d20*/  @!P0 SEL R5, R5, R0, !P3 ;  /* 0x0000000005058207 */ /* 0x000fca0005800000 */
[----:B------:R-:W-:Y:S04]  /*0d30*/  STG.E.64 desc[UR4][R2.64], R4 ;  /* 0x0000000402007986 */ /* 0x000fe8000c101b04 */
[----:B------:R-:W-:Y:S01]  /*0d40*/  STG.E.U16 desc[UR4][R8.64], R11 ;  /* 0x0000000b08007986 */ /* 0x000fe2000c101504 */
[----:B------:R-:W-:Y:S05]  /*0d50*/  EXIT ;  /* 0x000000000000794d */ /* 0x000fea0003800000 */
.L_x_0:
[----:B------:R-:W-:-:S00]  /*0d60*/  BRA `(.L_x_0) ;  /* 0xfffffffc00fc7947 */ /* 0x000fc0000383ffff */
[----:B------:R-:W-:-:S00]  /*0d70*/  NOP ;  /* 0x0000000000007918 */ /* 0x000fc00000000000 */
        /* <DEDUP_REMOVED lines=8> */
.L_x_1:


//--------------------- .nv.constant0.triton_poi_fused_max_pool2d_with_indices_1 --------------------------
	.section	.nv.constant0.triton_poi_fused_max_pool2d_with_indices_1,"a",@progbits
	.sectionflags	@""
	.align	4
.nv.constant0.triton_poi_fused_max_pool2d_with_indices_1:
	.zero		556
